	.headerflags	@"EF_CUDA_TEXMODE_UNIFIED EF_CUDA_64BIT_ADDRESS EF_CUDA_ACCELERATORS EF_CUDA_SM90 EF_CUDA_VIRTUAL_SM(EF_CUDA_SM90)"
	.elftype	@"ET_EXEC"


//--------------------- .nv.info                  --------------------------
	.section	.nv.info,"",@"SHT_CUDA_INFO"
	.align	4


	//----- nvinfo : EIATTR_REGCOUNT
	.align		4
        /*0000*/ 	.byte	0x04, 0x2f
        /*0002*/ 	.short	(.L_3 - .L_2)
	.align		4
.L_2:
        /*0004*/ 	.word	index@(triton_poi_fused__native_batch_norm_legit_no_training_mul_sigmoid_14)
        /*0008*/ 	.word	0x00000026


	//----- nvinfo : EIATTR_MIN_STACK_SIZE
	.align		4
.L_3:
        /*000c*/ 	.byte	0x04, 0x12
        /*000e*/ 	.short	(.L_5 - .L_4)
	.align		4
.L_4:
        /*0010*/ 	.word	index@(triton_poi_fused__native_batch_norm_legit_no_training_mul_sigmoid_14)
        /*0014*/ 	.word	0x00000000


	//----- nvinfo : EIATTR_FRAME_SIZE
	.align		4
.L_5:
        /*0018*/ 	.byte	0x04, 0x11
        /*001a*/ 	.short	(.L_7 - .L_6)
	.align		4
.L_6:
        /*001c*/ 	.word	index@(triton_poi_fused__native_batch_norm_legit_no_training_mul_sigmoid_14)
        /*0020*/ 	.word	0x00000000


	//----- nvinfo : EIATTR_MIN_STACK_SIZE
	.align		4
.L_7:
        /*0024*/ 	.byte	0x04, 0x12
        /*0026*/ 	.short	(.L_9 - .L_8)
	.align		4
.L_8:
        /*0028*/ 	.word	index@(triton_poi_fused__native_batch_norm_legit_no_training_mul_sigmoid_14)
        /*002c*/ 	.word	0x00000000
.L_9:


//--------------------- .nv.info.triton_poi_fused__native_batch_norm_legit_no_training_mul_sigmoid_14 --------------------------
	.section	.nv.info.triton_poi_fused__native_batch_norm_legit_no_training_mul_sigmoid_14,"",@"SHT_CUDA_INFO"
	.sectionflags	@""
	.align	4


	//----- nvinfo : EIATTR_CUDA_API_VERSION
	.align		4
        /*0000*/ 	.byte	0x04, 0x37
        /*0002*/ 	.short	(.L_11 - .L_10)
.L_10:
        /*0004*/ 	.word	0x0000007c


	//----- nvinfo : EIATTR_KPARAM_INFO
	.align		4
.L_11:
        /*0008*/ 	.byte	0x04, 0x17
        /*000a*/ 	.short	(.L_13 - .L_12)
.L_12:
        /*000c*/ 	.word	0x00000000
        /*0010*/ 	.short	0x0006
        /*0012*/ 	.short	0x0030
        /*0014*/ 	.byte	0x00, 0xf0, 0x11, 0x00


	//----- nvinfo : EIATTR_KPARAM_INFO
	.align		4
.L_13:
        /*0018*/ 	.byte	0x04, 0x17
        /*001a*/ 	.short	(.L_15 - .L_14)
.L_14:
        /*001c*/ 	.word	0x00000000
        /*0020*/ 	.short	0x0005
        /*0022*/ 	.short	0x0028
        /*0024*/ 	.byte	0x00, 0xf4, 0x21, 0x00


	//----- nvinfo : EIATTR_KPARAM_INFO
	.align		4
.L_15:
        /*0028*/ 	.byte	0x04, 0x17
        /*002a*/ 	.short	(.L_17 - .L_16)
.L_16:
        /*002c*/ 	.word	0x00000000
        /*0030*/ 	.short	0x0004
        /*0032*/ 	.short	0x0020
        /*0034*/ 	.byte	0x00, 0xf4, 0x21, 0x00


	//----- nvinfo : EIATTR_KPARAM_INFO
	.align		4
.L_17:
        /*0038*/ 	.byte	0x04, 0x17
        /*003a*/ 	.short	(.L_19 - .L_18)
.L_18:
        /*003c*/ 	.word	0x00000000
        /*0040*/ 	.short	0x0003
        /*0042*/ 	.short	0x0018
        /*0044*/ 	.byte	0x00, 0xf4, 0x21, 0x00


	//----- nvinfo : EIATTR_KPARAM_INFO
	.align		4
.L_19:
        /*0048*/ 	.byte	0x04, 0x17
        /*004a*/ 	.short	(.L_21 - .L_20)
.L_20:
        /*004c*/ 	.word	0x00000000
        /*0050*/ 	.short	0x0002
        /*0052*/ 	.short	0x0010
        /*0054*/ 	.byte	0x00, 0xf4, 0x21, 0x00


	//----- nvinfo : EIATTR_KPARAM_INFO
	.align		4
.L_21:
        /*0058*/ 	.byte	0x04, 0x17
        /*005a*/ 	.short	(.L_23 - .L_22)
.L_22:
        /*005c*/ 	.word	0x00000000
        /*0060*/ 	.short	0x0001
        /*0062*/ 	.short	0x0008
        /*0064*/ 	.byte	0x00, 0xf4, 0x21, 0x00


	//----- nvinfo : EIATTR_KPARAM_INFO
	.align		4
.L_23:
        /*0068*/ 	.byte	0x04, 0x17
        /*006a*/ 	.short	(.L_25 - .L_24)
.L_24:
        /*006c*/ 	.word	0x00000000
        /*0070*/ 	.short	0x0000
        /*0072*/ 	.short	0x0000
        /*0074*/ 	.byte	0x00, 0xf4, 0x21, 0x00


	//----- nvinfo : EIATTR_SPARSE_MMA_MASK
	.align		4
.L_25:
        /*0078*/ 	.byte	0x03, 0x50
        /*007a*/ 	.short	0x0000


	//----- nvinfo : EIATTR_MAXREG_COUNT
	.align		4
        /*007c*/ 	.byte	0x03, 0x1b
        /*007e*/ 	.short	0x00ff


	//----- nvinfo : EIATTR_EXIT_INSTR_OFFSETS
	.align		4
        /*0080*/ 	.byte	0x04, 0x1c
        /*0082*/ 	.short	(.L_27 - .L_26)


	//   ....[0]....
.L_26:
        /*0084*/ 	.word	0x00000fd0


	//----- nvinfo : EIATTR_REQNTID
	.align		4
.L_27:
        /*0088*/ 	.byte	0x04, 0x10
        /*008a*/ 	.short	(.L_29 - .L_28)
.L_28:
        /*008c*/ 	.word	0x00000080
        /*0090*/ 	.word	0x00000001
        /*0094*/ 	.word	0x00000001


	//----- nvinfo : EIATTR_CBANK_PARAM_SIZE
	.align		4
.L_29:
        /*0098*/ 	.byte	0x03, 0x19
        /*009a*/ 	.short	0x0034


	//----- nvinfo : EIATTR_PARAM_CBANK
	.align		4
        /*009c*/ 	.byte	0x04, 0x0a
        /*009e*/ 	.short	(.L_31 - .L_30)
	.align		4
.L_30:
        /*00a0*/ 	.word	index@(.nv.constant0.triton_poi_fused__native_batch_norm_legit_no_training_mul_sigmoid_14)
        /*00a4*/ 	.short	0x0210
        /*00a6*/ 	.short	0x0034


	//----- nvinfo : EIATTR_SW_WAR
	.align		4
.L_31:
        /*00a8*/ 	.byte	0x04, 0x36
        /*00aa*/ 	.short	(.L_33 - .L_32)
.L_32:
        /*00ac*/ 	.word	0x00000008
.L_33:


//--------------------- .nv.callgraph             --------------------------
	.section	.nv.callgraph,"",@"SHT_CUDA_CALLGRAPH"
	.align	4
	.sectionentsize	8
	.align		4
        /*0000*/ 	.word	0x00000000
	.align		4
        /*0004*/ 	.word	0xffffffff
	.align		4
        /*0008*/ 	.word	0x00000000
	.align		4
        /*000c*/ 	.word	0xfffffffe
	.align		4
        /*0010*/ 	.word	0x00000000
	.align		4
        /*0014*/ 	.word	0xfffffffd
	.align		4
        /*0018*/ 	.word	0x00000000
	.align		4
        /*001c*/ 	.word	0xfffffffc


//--------------------- .nv.constant4             --------------------------
	.section	.nv.constant4,"a",@progbits
	.align	8
	.align		8
.nv.constant4:
        /*0000*/ 	.dword	_$_str
	.align		8
        /*0008*/ 	.dword	_$_str_$_2


//--------------------- .text.triton_poi_fused__native_batch_norm_legit_no_training_mul_sigmoid_14 --------------------------
	.section	.text.triton_poi_fused__native_batch_norm_legit_no_training_mul_sigmoid_14,"ax",@progbits
	.align	128
        .global         triton_poi_fused__native_batch_norm_legit_no_training_mul_sigmoid_14
        .type           triton_poi_fused__native_batch_norm_legit_no_training_mul_sigmoid_14,@function
        .size           triton_poi_fused__native_batch_norm_legit_no_training_mul_sigmoid_14,(.L_x_1 - triton_poi_fused__native_batch_norm_legit_no_training_mul_sigmoid_14)
        .other          triton_poi_fused__native_batch_norm_legit_no_training_mul_sigmoid_14,@"STO_CUDA_ENTRY STV_DEFAULT"
triton_poi_fused__native_batch_norm_legit_no_training_mul_sigmoid_14:
.text.triton_poi_fused__native_batch_norm_legit_no_training_mul_sigmoid_14:
[----:B------:R-:W-:Y:S01]  /*0000*/  LDC R1, c[0x0][0x28] ;  /* 0x00000a00ff017b82 */ /* 0x000fe20000000800 */
[----:B------:R-:W1:Y:S07]  /*0010*/  S2R R0, SR_TID.X ;  /* 0x0000000000007919 */ /* 0x000e6e0000002100 */
[----:B------:R-:W2:Y:S01]  /*0020*/  LDC.64 R18, c[0x0][0x228] ;  /* 0x00008a00ff127b82 */ /* 0x000ea20000000a00 */
[----:B------:R-:W-:Y:S01]  /*0030*/  ULDC.64 UR4, c[0x0][0x208] ;  /* 0x0000820000047ab9 */ /* 0x000fe20000000a00 */
[----:B------:R-:W3:Y:S06]  /*0040*/  S2R R3, SR_CTAID.X ;  /* 0x0000000000037919 */ /* 0x000eec0000002500 */
[----:B------:R-:W4:Y:S08]  /*0050*/  LDC.64 R20, c[0x0][0x220] ;  /* 0x00008800ff147b82 */ /* 0x000f300000000a00 */
[----:B------:R-:W5:Y:S08]  /*0060*/  LDC.64 R22, c[0x0][0x218] ;  /* 0x00008600ff167b82 */ /* 0x000f700000000a00 */
[----:B------:R-:W5:Y:S01]  /*0070*/  LDC.64 R24, c[0x0][0x238] ;  /* 0x00008e00ff187b82 */ /* 0x000f620000000a00 */
[----:B-1----:R-:W-:-:S04]  /*0080*/  SHF.L.U32 R0, R0, 0x2, RZ ;  /* 0x0000000200007819 */ /* 0x002fc800000006ff */
[----:B------:R-:W-:-:S04]  /*0090*/  LOP3.LUT R0, R0, 0x1fc, RZ, 0xc0, !PT ;  /* 0x000001fc00007812 */ /* 0x000fc800078ec0ff */
[----:B---3--:R-:W-:-:S05]  /*00a0*/  LEA R0, R3, R0, 0xa ;  /* 0x0000000003007211 */ /* 0x008fca00078e50ff */
[----:B------:R-:W-:-:S05]  /*00b0*/  IMAD.HI R2, R0, 0x66666667, RZ ;  /* 0x6666666700027827 */ /* 0x000fca00078e02ff */
[----:B------:R-:W-:-:S04]  /*00c0*/  SHF.R.U32.HI R3, RZ, 0x1f, R2 ;  /* 0x0000001fff037819 */ /* 0x000fc80000011602 */
[----:B------:R-:W-:-:S05]  /*00d0*/  LEA.HI.SX32 R3, R2, R3, 0x19 ;  /* 0x0000000302037211 */ /* 0x000fca00078fcaff */
[----:B------:R-:W-:-:S04]  /*00e0*/  IMAD R16, R3, -0x140, R0 ;  /* 0xfffffec003107824 */ /* 0x000fc800078e0200 */
[----:B--2---:R-:W-:-:S06]  /*00f0*/  IMAD.WIDE R4, R16, 0x4, R18 ;  /* 0x0000000410047825 */ /* 0x004fcc00078e0212 */
[----:B------:R-:W2:Y:S01]  /*0100*/  LDG.E.EL.128 R4, desc[UR4][R4.64] ;  /* 0x0000000404047981 */ /* 0x000ea2000c2e1d00 */
[----:B------:R-:W-:Y:S01]  /*0110*/  IADD3 R3, R0, 0x200, RZ ;  /* 0x0000020000037810 */ /* 0x000fe20007ffe0ff */
[----:B----4-:R-:W-:-:S04]  /*0120*/  IMAD.WIDE R12, R16, 0x4, R20 ;  /* 0x00000004100c7825 */ /* 0x010fc800078e0214 */
[----:B------:R-:W-:Y:S02]  /*0130*/  IMAD.HI R2, R3, 0x66666667, RZ ;  /* 0x6666666703027827 */ /* 0x000fe400078e02ff */
[----:B------:R-:W3:Y:S02]  /*0140*/  LDG.E.EL.128 R12, desc[UR4][R12.64] ;  /* 0x000000040c0c7981 */ /* 0x000ee4000c2e1d00 */
[----:B-----5:R-:W-:Y:S01]  /*0150*/  IMAD.WIDE R22, R0, 0x4, R22 ;  /* 0x0000000400167825 */ /* 0x020fe200078e0216 */
[----:B------:R-:W-:-:S04]  /*0160*/  SHF.R.U32.HI R9, RZ, 0x1f, R2 ;  /* 0x0000001fff097819 */ /* 0x000fc80000011602 */
[----:B------:R-:W-:Y:S01]  /*0170*/  LEA.HI.SX32 R2, R2, R9, 0x19 ;  /* 0x0000000902027211 */ /* 0x000fe200078fcaff */
[----:B------:R-:W4:Y:S04]  /*0180*/  LDG.E.128 R32, desc[UR4][R22.64+0x800] ;  /* 0x0008000416207981 */ /* 0x000f28000c1e1d00 */
[----:B------:R1:W3:Y:S01]  /*0190*/  LDG.E.128 R8, desc[UR4][R22.64] ;  /* 0x0000000416087981 */ /* 0x0002e2000c1e1d00 */
[----:B------:R-:W-:-:S04]  /*01a0*/  IMAD R3, R2, -0x140, R3 ;  /* 0xfffffec002037824 */ /* 0x000fc800078e0203 */
[----:B------:R-:W-:Y:S01]  /*01b0*/  IMAD.WIDE R28, R3, 0x4, R20 ;  /* 0x00000004031c7825 */ /* 0x000fe200078e0214 */
[----:B-1----:R-:W1:Y:S05]  /*01c0*/  LDC.64 R22, c[0x0][0x230] ;  /* 0x00008c00ff167b82 */ /* 0x002e6a0000000a00 */
[----:B------:R-:W4:Y:S01]  /*01d0*/  LDG.E.EL.128 R28, desc[UR4][R28.64] ;  /* 0x000000041c1c7981 */ /* 0x000f22000c2e1d00 */
[----:B--2---:R-:W-:Y:S01]  /*01e0*/  FADD R5, R5, 9.9999997473787516356e-06 ;  /* 0x3727c5ac05057421 */ /* 0x004fe20000000000 */
[----:B------:R-:W-:Y:S01]  /*01f0*/  FADD R4, R4, 9.9999997473787516356e-06 ;  /* 0x3727c5ac04047421 */ /* 0x000fe20000000000 */
[----:B------:R-:W-:-:S03]  /*0200*/  FADD R6, R6, 9.9999997473787516356e-06 ;  /* 0x3727c5ac06067421 */ /* 0x000fc60000000000 */
[----:B------:R-:W2:Y:S08]  /*0210*/  MUFU.SQRT R17, R4 ;  /* 0x0000000400117308 */ /* 0x000eb00000002000 */
[----:B------:R-:W5:Y:S08]  /*0220*/  MUFU.SQRT R5, R5 ;  /* 0x0000000500057308 */ /* 0x000f700000002000 */
[----:B------:R-:W1:Y:S01]  /*0230*/  MUFU.SQRT R6, R6 ;  /* 0x0000000600067308 */ /* 0x000e620000002000 */
[----:B--2---:R-:W-:-:S02]  /*0240*/  FSETP.GT.AND P0, PT, R17, 8.50705917302346158658e+37, PT ;  /* 0x7e8000001100780b */ /* 0x004fc40003f04000 */
[----:B------:R-:W-:Y:S02]  /*0250*/  FSETP.GEU.AND P3, PT, R17, 1.175494350822287508e-38, PT ;  /* 0x008000001100780b */ /* 0x000fe40003f6e000 */
[C---:B-----5:R-:W-:Y:S02]  /*0260*/  FSETP.GT.AND P1, PT, R5.reuse, 8.50705917302346158658e+37, PT ;  /* 0x7e8000000500780b */ /* 0x060fe40003f24000 */
[----:B------:R-:W-:Y:S02]  /*0270*/  FSETP.GEU.AND P4, PT, R5, 1.175494350822287508e-38, PT ;  /* 0x008000000500780b */ /* 0x000fe40003f8e000 */
[C---:B01----:R-:W-:Y:S02]  /*0280*/  FSETP.GT.AND P2, PT, R6.reuse, 8.50705917302346158658e+37, PT ;  /* 0x7e8000000600780b */ /* 0x043fe40003f44000 */
[----:B------:R-:W-:-:S03]  /*0290*/  FSETP.GEU.AND P5, PT, R6, 1.175494350822287508e-38, PT ;  /* 0x008000000600780b */ /* 0x000fc60003fae000 */
[----:B------:R-:W-:-:S04]  /*02a0*/  @P0 FMUL R17, R17, 0.25 ;  /* 0x3e80000011110820 */ /* 0x000fc80000400000 */
[----:B------:R-:W-:Y:S01]  /*02b0*/  @P1 FMUL R5, R5, 0.25 ;  /* 0x3e80000005051820 */ /* 0x000fe20000400000 */
[----:B------:R-:W-:Y:S01]  /*02c0*/  @!P3 FMUL R17, R17, 16777216 ;  /* 0x4b8000001111b820 */ /* 0x000fe20000400000 */
[----:B------:R-:W-:Y:S02]  /*02d0*/  HFMA2.MMA R4, -RZ, RZ, 1.625, 0 ;  /* 0x3e800000ff047435 */ /* 0x000fe400000001ff */
[----:B------:R-:W-:Y:S01]  /*02e0*/  @!P4 FMUL R5, R5, 16777216 ;  /* 0x4b8000000505c820 */ /* 0x000fe20000400000 */
[----:B------:R-:W-:-:S04]  /*02f0*/  @P2 FMUL R6, R6, 0.25 ;  /* 0x3e80000006062820 */ /* 0x000fc80000400000 */
[----:B------:R-:W-:Y:S01]  /*0300*/  @!P5 FMUL R6, R6, 16777216 ;  /* 0x4b8000000606d820 */ /* 0x000fe20000400000 */
[----:B------:R-:W0:Y:S01]  /*0310*/  MUFU.RCP R17, R17 ;  /* 0x0000001100117308 */ /* 0x000e220000001000 */
[----:B---3--:R-:W-:Y:S01]  /*0320*/  FADD R8, R8, -R12 ;  /* 0x8000000c08087221 */ /* 0x008fe20000000000 */
[----:B------:R-:W-:Y:S01]  /*0330*/  FADD R10, R10, -R14 ;  /* 0x8000000e0a0a7221 */ /* 0x000fe20000000000 */
[----:B------:R-:W-:-:S05]  /*0340*/  FSEL R12, R4, 1, P0 ;  /* 0x3f800000040c7808 */ /* 0x000fca0000000000 */
[----:B------:R-:W1:Y:S01]  /*0350*/  MUFU.RCP R5, R5 ;  /* 0x0000000500057308 */ /* 0x000e620000001000 */
[----:B------:R-:W-:Y:S01]  /*0360*/  FADD R2, R11, -R15 ;  /* 0x8000000f0b027221 */ /* 0x000fe20000000000 */
[----:B------:R-:W-:-:S06]  /*0370*/  FSEL R14, R4, 1, P1 ;  /* 0x3f800000040e7808 */ /* 0x000fcc0000800000 */
[----:B------:R-:W2:Y:S01]  /*0380*/  MUFU.RCP R6, R6 ;  /* 0x0000000600067308 */ /* 0x000ea20000001000 */
[----:B------:R-:W-:Y:S01]  /*0390*/  FSEL R11, R4, 1, P2 ;  /* 0x3f800000040b7808 */ /* 0x000fe20001000000 */
[----:B------:R-:W-:Y:S01]  /*03a0*/  @!P3 FMUL R12, R12, 16777216 ;  /* 0x4b8000000c0cb820 */ /* 0x000fe20000400000 */
[----:B------:R-:W-:Y:S01]  /*03b0*/  @!P4 FMUL R14, R14, 16777216 ;  /* 0x4b8000000e0ec820 */ /* 0x000fe20000400000 */
[----:B------:R-:W-:Y:S02]  /*03c0*/  FADD R9, R9, -R13 ;  /* 0x8000000d09097221 */ /* 0x000fe40000000000 */
[----:B------:R-:W-:Y:S01]  /*03d0*/  @!P5 FMUL R11, R11, 16777216 ;  /* 0x4b8000000b0bd820 */ /* 0x000fe20000400000 */
[----:B0-----:R-:W-:Y:S01]  /*03e0*/  FMUL R17, R17, R12 ;  /* 0x0000000c11117220 */ /* 0x001fe20000400000 */
[----:B----4-:R-:W-:Y:S01]  /*03f0*/  FADD R31, R35, -R31 ;  /* 0x8000001f231f7221 */ /* 0x010fe20000000000 */
[----:B------:R-:W-:Y:S01]  /*0400*/  FADD R30, R34, -R30 ;  /* 0x8000001e221e7221 */ /* 0x000fe20000000000 */
[----:B-1----:R-:W-:Y:S01]  /*0410*/  FMUL R14, R5, R14 ;  /* 0x0000000e050e7220 */ /* 0x002fe20000400000 */
[----:B------:R-:W-:-:S04]  /*0420*/  IMAD.WIDE R12, R16, 0x4, R24 ;  /* 0x00000004100c7825 */ /* 0x000fc800078e0218 */
[----:B--2---:R-:W-:Y:S01]  /*0430*/  FMUL R5, R6, R11 ;  /* 0x0000000b06057220 */ /* 0x004fe20000400000 */
[----:B------:R-:W-:-:S04]  /*0440*/  IMAD.WIDE R34, R16, 0x4, R22 ;  /* 0x0000000410227825 */ /* 0x000fc800078e0216 */
[----:B------:R-:W-:Y:S01]  /*0450*/  FMUL R21, R8, R17 ;  /* 0x0000001108157220 */ /* 0x000fe20000400000 */
[----:B------:R-:W-:Y:S01]  /*0460*/  FMUL R6, R9, R14 ;  /* 0x0000000e09067220 */ /* 0x000fe20000400000 */
[----:B------:R-:W-:Y:S01]  /*0470*/  FMUL R5, R10, R5 ;  /* 0x000000050a057220 */ /* 0x000fe20000400000 */
[----:B------:R-:W2:Y:S04]  /*0480*/  LDG.E.EL.128 R12, desc[UR4][R12.64] ;  /* 0x000000040c0c7981 */ /* 0x000ea8000c2e1d00 */
[----:B------:R-:W2:Y:S01]  /*0490*/  LDG.E.EL.128 R8, desc[UR4][R34.64] ;  /* 0x0000000422087981 */ /* 0x000ea2000c2e1d00 */
[----:B------:R-:W-:-:S06]  /*04a0*/  IMAD.WIDE R18, R3, 0x4, R18 ;  /* 0x0000000403127825 */ /* 0x000fcc00078e0212 */
[----:B------:R-:W3:Y:S01]  /*04b0*/  LDG.E.EL.128 R16, desc[UR4][R18.64] ;  /* 0x0000000412107981 */ /* 0x000ee2000c2e1d00 */
[----:B------:R-:W-:-:S04]  /*04c0*/  IMAD.WIDE R22, R3, 0x4, R22 ;  /* 0x0000000403167825 */ /* 0x000fc800078e0216 */
[----:B------:R-:W-:-:S06]  /*04d0*/  IMAD.WIDE R24, R3, 0x4, R24 ;  /* 0x0000000403187825 */ /* 0x000fcc00078e0218 */
[----:B------:R-:W4:Y:S01]  /*04e0*/  LDG.E.EL.128 R24, desc[UR4][R24.64] ;  /* 0x0000000418187981 */ /* 0x000f22000c2e1d00 */
[----:B--2---:R-:W-:-:S03]  /*04f0*/  FFMA R8, R8, R21, R12 ;  /* 0x0000001508087223 */ /* 0x004fc6000000000c */
[----:B------:R-:W4:Y:S01]  /*0500*/  LDG.E.EL.128 R20, desc[UR4][R22.64] ;  /* 0x0000000416147981 */ /* 0x000f22000c2e1d00 */
[----:B------:R-:W-:Y:S01]  /*0510*/  FFMA R6, R9, R6, R13 ;  /* 0x0000000609067223 */ /* 0x000fe2000000000d */
[----:B------:R-:W-:Y:S01]  /*0520*/  FADD R9, R7, 9.9999997473787516356e-06 ;  /* 0x3727c5ac07097421 */ /* 0x000fe20000000000 */
[----:B------:R-:W-:-:S03]  /*0530*/  FFMA R5, R10, R5, R14 ;  /* 0x000000050a057223 */ /* 0x000fc6000000000e */
[----:B------:R-:W0:Y:S02]  /*0540*/  MUFU.SQRT R10, R9 ;  /* 0x00000009000a7308 */ /* 0x000e240000002000 */
[C---:B0-----:R-:W-:Y:S02]  /*0550*/  FSETP.GT.AND P0, PT, R10.reuse, 8.50705917302346158658e+37, PT ;  /* 0x7e8000000a00780b */ /* 0x041fe40003f04000 */
[----:B------:R-:W-:Y:S01]  /*0560*/  FSETP.GEU.AND P1, PT, R10, 1.175494350822287508e-38, PT ;  /* 0x008000000a00780b */ /* 0x000fe20003f2e000 */
[----:B---3--:R-:W-:-:S10]  /*0570*/  FADD R16, R16, 9.9999997473787516356e-06 ;  /* 0x3727c5ac10107421 */ /* 0x008fd40000000000 */
[----:B------:R-:W-:-:S04]  /*0580*/  @P0 FMUL R10, R10, 0.25 ;  /* 0x3e8000000a0a0820 */ /* 0x000fc80000400000 */
[----:B------:R-:W-:Y:S01]  /*0590*/  @!P1 FMUL R10, R10, 16777216 ;  /* 0x4b8000000a0a9820 */ /* 0x000fe20000400000 */
[----:B------:R-:W0:Y:S01]  /*05a0*/  MUFU.SQRT R3, R16 ;  /* 0x0000001000037308 */ /* 0x000e220000002000 */
[----:B------:R-:W-:-:S07]  /*05b0*/  FSEL R13, R4, 1, P0 ;  /* 0x3f800000040d7808 */ /* 0x000fce0000000000 */
[----:B------:R-:W1:Y:S01]  /*05c0*/  MUFU.RCP R10, R10 ;  /* 0x0000000a000a7308 */ /* 0x000e620000001000 */
[----:B------:R-:W-:Y:S01]  /*05d0*/  FADD R18, R18, 9.9999997473787516356e-06 ;  /* 0x3727c5ac12127421 */ /* 0x000fe20000000000 */
[----:B------:R-:W-:Y:S01]  /*05e0*/  FADD R17, R17, 9.9999997473787516356e-06 ;  /* 0x3727c5ac11117421 */ /* 0x000fe20000000000 */
[----:B------:R-:W-:Y:S01]  /*05f0*/  @!P1 FMUL R13, R13, 16777216 ;  /* 0x4b8000000d0d9820 */ /* 0x000fe20000400000 */
[----:B------:R-:W-:-:S04]  /*0600*/  FADD R19, R19, 9.9999997473787516356e-06 ;  /* 0x3727c5ac13137421 */ /* 0x000fc80000000000 */
[----:B------:R-:W2:Y:S01]  /*0610*/  MUFU.SQRT R9, R18 ;  /* 0x0000001200097308 */ /* 0x000ea20000002000 */
[----:B0-----:R-:W-:Y:S01]  /*0620*/  FSETP.GT.AND P2, PT, R3, 8.50705917302346158658e+37, PT ;  /* 0x7e8000000300780b */ /* 0x001fe20003f44000 */
[----:B-1----:R-:W-:-:S06]  /*0630*/  FMUL R13, R10, R13 ;  /* 0x0000000d0a0d7220 */ /* 0x002fcc0000400000 */
[----:B------:R-:W0:Y:S01]  /*0640*/  MUFU.SQRT R7, R17 ;  /* 0x0000001100077308 */ /* 0x000e220000002000 */
[----:B------:R-:W-:-:S07]  /*0650*/  FSETP.GEU.AND P3, PT, R3, 1.175494350822287508e-38, PT ;  /* 0x008000000300780b */ /* 0x000fce0003f6e000 */
[----:B------:R-:W1:Y:S01]  /*0660*/  MUFU.SQRT R10, R19 ;  /* 0x00000013000a7308 */ /* 0x000e620000002000 */
[----:B--2---:R-:W-:Y:S01]  /*0670*/  FSETP.GT.AND P4, PT, R9, 8.50705917302346158658e+37, PT ;  /* 0x7e8000000900780b */ /* 0x004fe20003f84000 */
[----:B------:R-:W-:Y:S01]  /*0680*/  @P2 FMUL R3, R3, 0.25 ;  /* 0x3e80000003032820 */ /* 0x000fe20000400000 */
[----:B------:R-:W-:Y:S02]  /*0690*/  FSEL R12, R4, 1, P2 ;  /* 0x3f800000040c7808 */ /* 0x000fe40001000000 */
[----:B------:R-:W-:Y:S02]  /*06a0*/  FSETP.GEU.AND P5, PT, R9, 1.175494350822287508e-38, PT ;  /* 0x008000000900780b */ /* 0x000fe40003fae000 */
[----:B0-----:R-:W-:Y:S01]  /*06b0*/  FSETP.GT.AND P1, PT, R7, 8.50705917302346158658e+37, PT ;  /* 0x7e8000000700780b */ /* 0x001fe20003f24000 */
[----:B------:R-:W-:Y:S01]  /*06c0*/  @!P3 FMUL R3, R3, 16777216 ;  /* 0x4b8000000303b820 */ /* 0x000fe20000400000 */
[----:B------:R-:W-:Y:S01]  /*06d0*/  FSETP.GEU.AND P0, PT, R7, 1.175494350822287508e-38, PT ;  /* 0x008000000700780b */ /* 0x000fe20003f0e000 */
[----:B------:R-:W-:Y:S01]  /*06e0*/  @!P3 FMUL R12, R12, 16777216 ;  /* 0x4b8000000c0cb820 */ /* 0x000fe20000400000 */
[----:B-1----:R-:W-:-:S02]  /*06f0*/  FSETP.GT.AND P2, PT, R10, 8.50705917302346158658e+37, PT ;  /* 0x7e8000000a00780b */ /* 0x002fc40003f44000 */
[----:B------:R-:W-:Y:S01]  /*0700*/  FSETP.GEU.AND P3, PT, R10, 1.175494350822287508e-38, PT ;  /* 0x008000000a00780b */ /* 0x000fe20003f6e000 */
[----:B------:R-:W-:Y:S01]  /*0710*/  @P4 FMUL R9, R9, 0.25 ;  /* 0x3e80000009094820 */ /* 0x000fe20000400000 */
[----:B------:R-:W-:-:S05]  /*0720*/  FMUL R2, R2, R13 ;  /* 0x0000000d02027220 */ /* 0x000fca0000400000 */
[----:B------:R-:W-:Y:S01]  /*0730*/  @P1 FMUL R7, R7, 0.25 ;  /* 0x3e80000007071820 */ /* 0x000fe20000400000 */
[----:B------:R-:W-:Y:S01]  /*0740*/  @!P5 FMUL R9, R9, 16777216 ;  /* 0x4b8000000909d820 */ /* 0x000fe20000400000 */
[----:B------:R-:W-:Y:S02]  /*0750*/  FFMA R11, R11, R2, R15 ;  /* 0x000000020b0b7223 */ /* 0x000fe4000000000f */
[----:B------:R-:W-:Y:S01]  /*0760*/  @!P0 FMUL R7, R7, 16777216 ;  /* 0x4b80000007078820 */ /* 0x000fe20000400000 */
[----:B------:R-:W-:Y:S01]  /*0770*/  FADD R2, RZ, -R8 ;  /* 0x80000008ff027221 */ /* 0x000fe20000000000 */
[----:B------:R-:W-:Y:S01]  /*0780*/  @P2 FMUL R10, R10, 0.25 ;  /* 0x3e8000000a0a2820 */ /* 0x000fe20000400000 */
[----:B------:R-:W0:Y:S02]  /*0790*/  MUFU.RCP R9, R9 ;  /* 0x0000000900097308 */ /* 0x000e240000001000 */
[----:B------:R-:W-:Y:S01]  /*07a0*/  FMUL R2, R2, 1.4426950216293334961 ;  /* 0x3fb8aa3b02027820 */ /* 0x000fe20000400000 */
[----:B------:R-:W-:Y:S01]  /*07b0*/  @!P3 FMUL R10, R10, 16777216 ;  /* 0x4b8000000a0ab820 */ /* 0x000fe20000400000 */
[----:B------:R-:W-:-:S04]  /*07c0*/  FSEL R16, R4, 1, P4 ;  /* 0x3f80000004107808 */ /* 0x000fc80002000000 */
[----:B------:R-:W1:Y:S01]  /*07d0*/  MUFU.RCP R7, R7 ;  /* 0x0000000700077308 */ /* 0x000e620000001000 */
[----:B------:R-:W-:Y:S02]  /*07e0*/  FSETP.GEU.AND P4, PT, R2, -126, PT ;  /* 0xc2fc00000200780b */ /* 0x000fe40003f8e000 */
[----:B------:R-:W-:-:S05]  /*07f0*/  FSEL R14, R4, 1, P1 ;  /* 0x3f800000040e7808 */ /* 0x000fca0000800000 */
[----:B------:R-:W2:Y:S01]  /*0800*/  MUFU.RCP R3, R3 ;  /* 0x0000000300037308 */ /* 0x000ea20000001000 */
[----:B------:R-:W-:Y:S01]  /*0810*/  @!P5 FMUL R16, R16, 16777216 ;  /* 0x4b8000001010d820 */ /* 0x000fe20000400000 */
[----:B------:R-:W-:-:S06]  /*0820*/  FSEL R13, R4, 1, P2 ;  /* 0x3f800000040d7808 */ /* 0x000fcc0001000000 */
[----:B------:R-:W3:Y:S01]  /*0830*/  MUFU.RCP R10, R10 ;  /* 0x0000000a000a7308 */ /* 0x000ee20000001000 */
[----:B------:R-:W-:Y:S01]  /*0840*/  @!P0 FMUL R14, R14, 16777216 ;  /* 0x4b8000000e0e8820 */ /* 0x000fe20000400000 */
[----:B0-----:R-:W-:Y:S01]  /*0850*/  FMUL R9, R9, R16 ;  /* 0x0000001009097220 */ /* 0x001fe20000400000 */
[----:B------:R-:W-:Y:S01]  /*0860*/  @!P3 FMUL R13, R13, 16777216 ;  /* 0x4b8000000d0db820 */ /* 0x000fe20000400000 */
[----:B------:R-:W-:Y:S01]  /*0870*/  FADD R29, R33, -R29 ;  /* 0x8000001d211d7221 */ /* 0x000fe20000000000 */
[----:B-1----:R-:W-:Y:S01]  /*0880*/  FMUL R14, R7, R14 ;  /* 0x0000000e070e7220 */ /* 0x002fe20000400000 */
[----:B------:R-:W-:Y:S01]  /*0890*/  @!P4 FMUL R2, R2, 0.5 ;  /* 0x3f0000000202c820 */ /* 0x000fe20000400000 */
[----:B------:R-:W-:Y:S01]  /*08a0*/  FMUL R9, R30, R9 ;  /* 0x000000091e097220 */ /* 0x000fe20000400000 */
[----:B------:R-:W-:Y:S01]  /*08b0*/  FADD R28, R32, -R28 ;  /* 0x8000001c201c7221 */ /* 0x000fe20000000000 */
[----:B--2---:R-:W-:Y:S01]  /*08c0*/  FMUL R17, R3, R12 ;  /* 0x0000000c03117220 */ /* 0x004fe20000400000 */
[----:B------:R-:W-:Y:S01]  /*08d0*/  FMUL R14, R29, R14 ;  /* 0x0000000e1d0e7220 */ /* 0x000fe20000400000 */
[----:B------:R-:W-:Y:S01]  /*08e0*/  FADD R12, RZ, -R6 ;  /* 0x80000006ff0c7221 */ /* 0x000fe20000000000 */
[----:B---3--:R-:W-:Y:S01]  /*08f0*/  FMUL R16, R10, R13 ;  /* 0x0000000d0a107220 */ /* 0x008fe20000400000 */
[----:B------:R-:W-:Y:S01]  /*0900*/  FMUL R17, R28, R17 ;  /* 0x000000111c117220 */ /* 0x000fe20000400000 */
[----:B------:R-:W-:Y:S01]  /*0910*/  FADD R3, RZ, -R5 ;  /* 0x80000005ff037221 */ /* 0x000fe20000000000 */
[----:B------:R-:W0:Y:S01]  /*0920*/  MUFU.EX2 R2, R2 ;  /* 0x0000000200027308 */ /* 0x000e220000000800 */
[----:B------:R-:W-:Y:S01]  /*0930*/  FMUL R16, R31, R16 ;  /* 0x000000101f107220 */ /* 0x000fe20000400000 */
[----:B------:R-:W-:Y:S01]  /*0940*/  FMUL R12, R12, 1.4426950216293334961 ;  /* 0x3fb8aa3b0c0c7820 */ /* 0x000fe20000400000 */
[----:B------:R-:W-:Y:S01]  /*0950*/  FMUL R7, R3, 1.4426950216293334961 ;  /* 0x3fb8aa3b03077820 */ /* 0x000fe20000400000 */
[----:B------:R-:W-:-:S03]  /*0960*/  FADD R3, RZ, -R11 ;  /* 0x8000000bff037221 */ /* 0x000fc60000000000 */
[----:B------:R-:W-:Y:S01]  /*0970*/  FSETP.GEU.AND P1, PT, R12, -126, PT ;  /* 0xc2fc00000c00780b */ /* 0x000fe20003f2e000 */
[----:B------:R-:W-:Y:S01]  /*0980*/  FMUL R3, R3, 1.4426950216293334961 ;  /* 0x3fb8aa3b03037820 */ /* 0x000fe20000400000 */
[----:B------:R-:W-:-:S04]  /*0990*/  FSETP.GEU.AND P0, PT, R7, -126, PT ;  /* 0xc2fc00000700780b */ /* 0x000fc80003f0e000 */
[----:B------:R-:W-:Y:S01]  /*09a0*/  FSETP.GEU.AND P6, PT, R3, -126, PT ;  /* 0xc2fc00000300780b */ /* 0x000fe20003fce000 */
[----:B0-----:R-:W-:-:S06]  /*09b0*/  @!P4 FMUL R2, R2, R2 ;  /* 0x000000020202c220 */ /* 0x001fcc0000400000 */
[----:B------:R-:W-:Y:S02]  /*09c0*/  @!P1 FMUL R12, R12, 0.5 ;  /* 0x3f0000000c0c9820 */ /* 0x000fe40000400000 */
[----:B------:R-:W-:-:S04]  /*09d0*/  @!P0 FMUL R7, R7, 0.5 ;  /* 0x3f00000007078820 */ /* 0x000fc80000400000 */
[----:B------:R-:W0:Y:S01]  /*09e0*/  MUFU.EX2 R12, R12 ;  /* 0x0000000c000c7308 */ /* 0x000e220000000800 */
[----:B------:R-:W-:-:S07]  /*09f0*/  @!P6 FMUL R3, R3, 0.5 ;  /* 0x3f0000000303e820 */ /* 0x000fce0000400000 */
[----:B------:R-:W1:Y:S01]  /*0a00*/  MUFU.EX2 R7, R7 ;  /* 0x0000000700077308 */ /* 0x000e620000000800 */
[----:B------:R-:W-:-:S07]  /*0a10*/  FADD R2, R2, 1 ;  /* 0x3f80000002027421 */ /* 0x000fce0000000000 */
[----:B------:R-:W2:Y:S01]  /*0a20*/  MUFU.EX2 R3, R3 ;  /* 0x0000000300037308 */ /* 0x000ea20000000800 */
[----:B0-----:R-:W-:Y:S01]  /*0a30*/  @!P1 FMUL R12, R12, R12 ;  /* 0x0000000c0c0c9220 */ /* 0x001fe20000400000 */
[----:B------:R-:W-:Y:S01]  /*0a40*/  FSETP.GT.AND P1, PT, R2, 8.50705917302346158658e+37, PT ;  /* 0x7e8000000200780b */ /* 0x000fe20003f24000 */
[----:B-1----:R-:W-:Y:S01]  /*0a50*/  @!P0 FMUL R7, R7, R7 ;  /* 0x0000000707078220 */ /* 0x002fe20000400000 */
[----:B--2---:R-:W-:-:S11]  /*0a60*/  @!P6 FMUL R3, R3, R3 ;  /* 0x000000030303e220 */ /* 0x004fd60000400000 */
[----:B------:R-:W-:Y:S01]  /*0a70*/  @P1 FMUL R2, R2, 0.25 ;  /* 0x3e80000002021820 */ /* 0x000fe20000400000 */
[----:B----4-:R-:W-:Y:S01]  /*0a80*/  FFMA R22, R22, R9, R26 ;  /* 0x0000000916167223 */ /* 0x010fe2000000001a */
[----:B------:R-:W-:Y:S01]  /*0a90*/  FFMA R21, R21, R14, R25 ;  /* 0x0000000e15157223 */ /* 0x000fe20000000019 */
[----:B------:R-:W-:Y:S01]  /*0aa0*/  FFMA R20, R20, R17, R24 ;  /* 0x0000001114147223 */ /* 0x000fe20000000018 */
[----:B------:R-:W-:Y:S01]  /*0ab0*/  FFMA R23, R23, R16, R27 ;  /* 0x0000001017177223 */ /* 0x000fe2000000001b */
[----:B------:R-:W-:Y:S01]  /*0ac0*/  FADD R9, RZ, -R22 ;  /* 0x80000016ff097221 */ /* 0x000fe20000000000 */
[----:B------:R-:W-:Y:S01]  /*0ad0*/  FADD R13, RZ, -R21 ;  /* 0x80000015ff0d7221 */ /* 0x000fe20000000000 */
[----:B------:R-:W-:Y:S02]  /*0ae0*/  FADD R10, RZ, -R20 ;  /* 0x80000014ff0a7221 */ /* 0x000fe40000000000 */
[----:B------:R-:W-:Y:S01]  /*0af0*/  FMUL R14, R9, 1.4426950216293334961 ;  /* 0x3fb8aa3b090e7820 */ /* 0x000fe20000400000 */
[----:B------:R-:W-:Y:S01]  /*0b00*/  FADD R9, RZ, -R23 ;  /* 0x80000017ff097221 */ /* 0x000fe20000000000 */
[----:B------:R-:W-:Y:S01]  /*0b10*/  FMUL R13, R13, 1.4426950216293334961 ;  /* 0x3fb8aa3b0d0d7820 */ /* 0x000fe20000400000 */
[----:B------:R-:W-:-:S02]  /*0b20*/  FMUL R10, R10, 1.4426950216293334961 ;  /* 0x3fb8aa3b0a0a7820 */ /* 0x000fc40000400000 */
[----:B------:R-:W-:Y:S01]  /*0b30*/  FMUL R15, R9, 1.4426950216293334961 ;  /* 0x3fb8aa3b090f7820 */ /* 0x000fe20000400000 */
[----:B------:R-:W-:Y:S02]  /*0b40*/  FSETP.GEU.AND P2, PT, R14, -126, PT ;  /* 0xc2fc00000e00780b */ /* 0x000fe40003f4e000 */
[----:B------:R-:W-:Y:S02]  /*0b50*/  FSETP.GEU.AND P3, PT, R13, -126, PT ;  /* 0xc2fc00000d00780b */ /* 0x000fe40003f6e000 */
[----:B------:R-:W-:Y:S02]  /*0b60*/  FSETP.GEU.AND P5, PT, R10, -126, PT ;  /* 0xc2fc00000a00780b */ /* 0x000fe40003fae000 */
[----:B------:R-:W-:-:S07]  /*0b70*/  FSETP.GEU.AND P4, PT, R15, -126, PT ;  /* 0xc2fc00000f00780b */ /* 0x000fce0003f8e000 */
[----:B------:R-:W-:Y:S02]  /*0b80*/  @!P2 FMUL R14, R14, 0.5 ;  /* 0x3f0000000e0ea820 */ /* 0x000fe40000400000 */
[----:B------:R-:W-:Y:S02]  /*0b90*/  @!P3 FMUL R13, R13, 0.5 ;  /* 0x3f0000000d0db820 */ /* 0x000fe40000400000 */
[----:B------:R-:W-:Y:S02]  /*0ba0*/  @!P5 FMUL R10, R10, 0.5 ;  /* 0x3f0000000a0ad820 */ /* 0x000fe40000400000 */
[----:B------:R-:W-:Y:S01]  /*0bb0*/  @!P4 FMUL R15, R15, 0.5 ;  /* 0x3f0000000f0fc820 */ /* 0x000fe20000400000 */
[----:B------:R-:W-:Y:S08]  /*0bc0*/  MUFU.EX2 R14, R14 ;  /* 0x0000000e000e7308 */ /* 0x000ff00000000800 */
[----:B------:R-:W0:Y:S08]  /*0bd0*/  MUFU.EX2 R13, R13 ;  /* 0x0000000d000d7308 */ /* 0x000e300000000800 */
[----:B------:R-:W1:Y:S08]  /*0be0*/  MUFU.EX2 R10, R10 ;  /* 0x0000000a000a7308 */ /* 0x000e700000000800 */
[----:B------:R-:W2:Y:S01]  /*0bf0*/  MUFU.EX2 R15, R15 ;  /* 0x0000000f000f7308 */ /* 0x000ea20000000800 */
[----:B------:R-:W-:Y:S01]  /*0c00*/  FADD R9, R12, 1 ;  /* 0x3f8000000c097421 */ /* 0x000fe20000000000 */
[----:B------:R-:W-:Y:S01]  /*0c10*/  FADD R16, R7, 1 ;  /* 0x3f80000007107421 */ /* 0x000fe20000000000 */
[----:B0-----:R-:W-:Y:S01]  /*0c20*/  @!P3 FMUL R13, R13, R13 ;  /* 0x0000000d0d0db220 */ /* 0x001fe20000400000 */
[----:B------:R-:W-:Y:S01]  /*0c30*/  @!P2 FMUL R14, R14, R14 ;  /* 0x0000000e0e0ea220 */ /* 0x000fe20000400000 */
[----:B------:R-:W-:Y:S01]  /*0c40*/  FADD R12, R3, 1 ;  /* 0x3f800000030c7421 */ /* 0x000fe20000000000 */
[----:B------:R-:W-:Y:S01]  /*0c50*/  FSETP.GT.AND P0, PT, R9, 8.50705917302346158658e+37, PT ;  /* 0x7e8000000900780b */ /* 0x000fe20003f04000 */
[----:B-1----:R-:W-:Y:S01]  /*0c60*/  @!P5 FMUL R10, R10, R10 ;  /* 0x0000000a0a0ad220 */ /* 0x002fe20000400000 */
[----:B------:R-:W-:Y:S01]  /*0c70*/  FADD R13, R13, 1 ;  /* 0x3f8000000d0d7421 */ /* 0x000fe20000000000 */
[----:B------:R-:W-:Y:S01]  /*0c80*/  FADD R14, R14, 1 ;  /* 0x3f8000000e0e7421 */ /* 0x000fe20000000000 */
[----:B------:R-:W-:Y:S01]  /*0c90*/  FSETP.GT.AND P6, PT, R16, 8.50705917302346158658e+37, PT ;  /* 0x7e8000001000780b */ /* 0x000fe20003fc4000 */
[----:B------:R-:W-:Y:S01]  /*0ca0*/  FADD R17, R10, 1 ;  /* 0x3f8000000a117421 */ /* 0x000fe20000000000 */
[----:B--2---:R-:W-:Y:S01]  /*0cb0*/  @!P4 FMUL R15, R15, R15 ;  /* 0x0000000f0f0fc220 */ /* 0x004fe20000400000 */
[----:B------:R-:W-:-:S03]  /*0cc0*/  FSETP.GT.AND P5, PT, R12, 8.50705917302346158658e+37, PT ;  /* 0x7e8000000c00780b */ /* 0x000fc60003fa4000 */
[----:B------:R-:W-:Y:S01]  /*0cd0*/  FADD R18, R15, 1 ;  /* 0x3f8000000f127421 */ /* 0x000fe20000000000 */
[----:B------:R-:W-:Y:S02]  /*0ce0*/  FSETP.GT.AND P4, PT, R13, 8.50705917302346158658e+37, PT ;  /* 0x7e8000000d00780b */ /* 0x000fe40003f84000 */
[----:B------:R-:W-:Y:S02]  /*0cf0*/  FSETP.GT.AND P2, PT, R14, 8.50705917302346158658e+37, PT ;  /* 0x7e8000000e00780b */ /* 0x000fe40003f44000 */
[----:B------:R-:W-:Y:S02]  /*0d00*/  FSEL R24, R4, 1, P1 ;  /* 0x3f80000004187808 */ /* 0x000fe40000800000 */
[----:B------:R-:W-:Y:S02]  /*0d10*/  FSETP.GT.AND P3, PT, R17, 8.50705917302346158658e+37, PT ;  /* 0x7e8000001100780b */ /* 0x000fe40003f64000 */
[----:B------:R-:W-:Y:S01]  /*0d20*/  FSETP.GT.AND P1, PT, R18, 8.50705917302346158658e+37, PT ;  /* 0x7e8000001200780b */ /* 0x000fe20003f24000 */
[----:B------:R-:W-:Y:S01]  /*0d30*/  @P0 FMUL R9, R9, 0.25 ;  /* 0x3e80000009090820 */ /* 0x000fe20000400000 */
[----:B------:R-:W-:Y:S01]  /*0d40*/  @P6 FMUL R16, R16, 0.25 ;  /* 0x3e80000010106820 */ /* 0x000fe20000400000 */
[----:B------:R0:W1:Y:S01]  /*0d50*/  MUFU.RCP R7, R2 ;  /* 0x0000000200077308 */ /* 0x0000620000001000 */
[----:B------:R-:W-:Y:S01]  /*0d60*/  @P5 FMUL R12, R12, 0.25 ;  /* 0x3e8000000c0c5820 */ /* 0x000fe20000400000 */
[----:B------:R-:W-:-:S02]  /*0d70*/  @P4 FMUL R13, R13, 0.25 ;  /* 0x3e8000000d0d4820 */ /* 0x000fc40000400000 */
[----:B------:R-:W-:-:S04]  /*0d80*/  @P2 FMUL R14, R14, 0.25 ;  /* 0x3e8000000e0e2820 */ /* 0x000fc80000400000 */
[----:B------:R-:W2:Y:S01]  /*0d90*/  MUFU.RCP R9, R9 ;  /* 0x0000000900097308 */ /* 0x000ea20000001000 */
[----:B0-----:R-:W0:Y:S01]  /*0da0*/  LDC.64 R2, c[0x0][0x210] ;  /* 0x00008400ff027b82 */ /* 0x001e220000000a00 */
[----:B------:R-:W-:Y:S01]  /*0db0*/  @P3 FMUL R17, R17, 0.25 ;  /* 0x3e80000011113820 */ /* 0x000fe20000400000 */
[----:B------:R-:W-:-:S05]  /*0dc0*/  @P1 FMUL R18, R18, 0.25 ;  /* 0x3e80000012121820 */ /* 0x000fca0000400000 */
[----:B------:R-:W3:Y:S01]  /*0dd0*/  MUFU.RCP R10, R16 ;  /* 0x00000010000a7308 */ /* 0x000ee20000001000 */
[C---:B------:R-:W-:Y:S02]  /*0de0*/  FSEL R26, R4.reuse, 1, P0 ;  /* 0x3f800000041a7808 */ /* 0x040fe40000000000 */
[----:B------:R-:W-:-:S05]  /*0df0*/  FSEL R19, R4, 1, P6 ;  /* 0x3f80000004137808 */ /* 0x000fca0003000000 */
[----:B------:R-:W4:Y:S08]  /*0e00*/  MUFU.RCP R12, R12 ;  /* 0x0000000c000c7308 */ /* 0x000f300000001000 */
[----:B------:R5:W0:Y:S08]  /*0e10*/  MUFU.RCP R15, R17 ;  /* 0x00000011000f7308 */ /* 0x000a300000001000 */
[----:B------:R-:W0:Y:S08]  /*0e20*/  MUFU.RCP R13, R13 ;  /* 0x0000000d000d7308 */ /* 0x000e300000001000 */
[----:B------:R-:W0:Y:S08]  /*0e30*/  MUFU.RCP R14, R14 ;  /* 0x0000000e000e7308 */ /* 0x000e300000001000 */
[----:B------:R-:W0:Y:S01]  /*0e40*/  MUFU.RCP R16, R18 ;  /* 0x0000001200107308 */ /* 0x000e220000001000 */
[----:B-1----:R-:W-:Y:S01]  /*0e50*/  FMUL R7, R7, R24 ;  /* 0x0000001807077220 */ /* 0x002fe20000400000 */
[----:B--2---:R-:W-:Y:S01]  /*0e60*/  FMUL R9, R9, R26 ;  /* 0x0000001a09097220 */ /* 0x004fe20000400000 */
[----:B---3--:R-:W-:Y:S01]  /*0e70*/  FMUL R10, R10, R19 ;  /* 0x000000130a0a7220 */ /* 0x008fe20000400000 */
[----:B-----5:R-:W-:-:S02]  /*0e80*/  FSEL R17, R4, 1, P5 ;  /* 0x3f80000004117808 */ /* 0x020fc40002800000 */
[C---:B------:R-:W-:Y:S02]  /*0e90*/  FSEL R24, R4.reuse, 1, P3 ;  /* 0x3f80000004187808 */ /* 0x040fe40001800000 */
[C---:B------:R-:W-:Y:S02]  /*0ea0*/  FSEL R26, R4.reuse, 1, P4 ;  /* 0x3f800000041a7808 */ /* 0x040fe40002000000 */
[C---:B------:R-:W-:Y:S02]  /*0eb0*/  FSEL R19, R4.reuse, 1, P2 ;  /* 0x3f80000004137808 */ /* 0x040fe40001000000 */
[----:B------:R-:W-:Y:S01]  /*0ec0*/  FSEL R25, R4, 1, P1 ;  /* 0x3f80000004197808 */ /* 0x000fe20000800000 */
[----:B----4-:R-:W-:Y:S01]  /*0ed0*/  FMUL R12, R12, R17 ;  /* 0x000000110c0c7220 */ /* 0x010fe20000400000 */
[----:B0-----:R-:W-:Y:S01]  /*0ee0*/  FMUL R15, R15, R24 ;  /* 0x000000180f0f7220 */ /* 0x001fe20000400000 */
[----:B------:R-:W-:Y:S01]  /*0ef0*/  FMUL R4, R13, R26 ;  /* 0x0000001a0d047220 */ /* 0x000fe20000400000 */
[----:B------:R-:W-:Y:S01]  /*0f00*/  FMUL R19, R14, R19 ;  /* 0x000000130e137220 */ /* 0x000fe20000400000 */
[----:B------:R-:W-:Y:S01]  /*0f10*/  FMUL R16, R16, R25 ;  /* 0x0000001910107220 */ /* 0x000fe20000400000 */
[----:B------:R-:W-:-:S04]  /*0f20*/  IMAD.WIDE R2, R0, 0x4, R2 ;  /* 0x0000000400027825 */ /* 0x000fc800078e0202 */
[----:B------:R-:W-:Y:S01]  /*0f30*/  FMUL R8, R8, R7 ;  /* 0x0000000708087220 */ /* 0x000fe20000400000 */
[----:B------:R-:W-:Y:S01]  /*0f40*/  FMUL R9, R6, R9 ;  /* 0x0000000906097220 */ /* 0x000fe20000400000 */
[----:B------:R-:W-:Y:S01]  /*0f50*/  FMUL R10, R5, R10 ;  /* 0x0000000a050a7220 */ /* 0x000fe20000400000 */
[----:B------:R-:W-:Y:S01]  /*0f60*/  FMUL R11, R11, R12 ;  /* 0x0000000c0b0b7220 */ /* 0x000fe20000400000 */
[----:B------:R-:W-:Y:S01]  /*0f70*/  FMUL R20, R20, R15 ;  /* 0x0000000f14147220 */ /* 0x000fe20000400000 */
[----:B------:R-:W-:Y:S01]  /*0f80*/  FMUL R21, R21, R4 ;  /* 0x0000000415157220 */ /* 0x000fe20000400000 */
[----:B------:R-:W-:Y:S01]  /*0f90*/  FMUL R22, R22, R19 ;  /* 0x0000001316167220 */ /* 0x000fe20000400000 */
[----:B------:R-:W-:Y:S01]  /*0fa0*/  FMUL R23, R23, R16 ;  /* 0x0000001017177220 */ /* 0x000fe20000400000 */
[----:B------:R-:W-:Y:S04]  /*0fb0*/  STG.E.128 desc[UR4][R2.64], R8 ;  /* 0x0000000802007986 */ /* 0x000fe8000c101d04 */
[----:B------:R-:W-:Y:S01]  /*0fc0*/  STG.E.128 desc[UR4][R2.64+0x800], R20 ;  /* 0x0008001402007986 */ /* 0x000fe2000c101d04 */
[----:B------:R-:W-:Y:S05]  /*0fd0*/  EXIT ;  /* 0x000000000000794d */ /* 0x000fea0003800000 */
.L_x_0:
[----:B------:R-:W-:-:S00]  /*0fe0*/  BRA `(.L_x_0) ;  /* 0xfffffffc00fc7947 */ /* 0x000fc0000383ffff */
[----:B------:R-:W-:-:S00]  /*0ff0*/  NOP ;  /* 0x0000000000007918 */ /* 0x000fc00000000000 */
        /* <DEDUP_REMOVED lines=8> */
.L_x_1:


//--------------------- .nv.global.init           --------------------------
	.section	.nv.global.init,"aw",@progbits
.nv.global.init:
	.type		_$_str,@object
	.size		_$_str,(_$_str_$_2 - _$_str)
_$_str:
        /*0000*/ 	.byte	0x5f, 0x5f, 0x43, 0x55, 0x44, 0x41, 0x5f, 0x46, 0x54, 0x5a, 0x00
	.type		_$_str_$_2,@object
	.size		_$_str_$_2,(.L_1 - _$_str_$_2)
_$_str_$_2:
        /*000b*/ 	.byte	0x5f, 0x5f, 0x43, 0x55, 0x44, 0x41, 0x5f, 0x50, 0x52, 0x45, 0x43, 0x5f, 0x53, 0x51, 0x52, 0x54
        /*001b*/ 	.byte	0x00
.L_1:


//--------------------- .nv.constant0.triton_poi_fused__native_batch_norm_legit_no_training_mul_sigmoid_14 --------------------------
	.section	.nv.constant0.triton_poi_fused__native_batch_norm_legit_no_training_mul_sigmoid_14,"a",@progbits
	.sectionflags	@""
	.align	4
.nv.constant0.triton_poi_fused__native_batch_norm_legit_no_training_mul_sigmoid_14:
	.zero		580
